//
// Generated by NVIDIA NVVM Compiler
//
// Compiler Build ID: CL-36424714
// Cuda compilation tools, release 13.0, V13.0.88
// Based on NVVM 20.0.0
//

.version 9.0
.target sm_100
.address_size 64

	// .globl	_Z13kernel_filterPKhPhiii
.const .align 4 .b8 d_kernel[36];

.visible .entry _Z13kernel_filterPKhPhiii(
	.param .u64 .ptr .align 1 _Z13kernel_filterPKhPhiii_param_0,
	.param .u64 .ptr .align 1 _Z13kernel_filterPKhPhiii_param_1,
	.param .u32 _Z13kernel_filterPKhPhiii_param_2,
	.param .u32 _Z13kernel_filterPKhPhiii_param_3,
	.param .u32 _Z13kernel_filterPKhPhiii_param_4
)
{
	.reg .pred 	%p<11>;
	.reg .b16 	%rs<29>;
	.reg .b32 	%r<62>;
	.reg .b32 	%f<74>;
	.reg .b64 	%rd<27>;

	ld.param.u64 	%rd4, [_Z13kernel_filterPKhPhiii_param_0];
	ld.param.u64 	%rd3, [_Z13kernel_filterPKhPhiii_param_1];
	ld.param.u32 	%r4, [_Z13kernel_filterPKhPhiii_param_2];
	ld.param.u32 	%r7, [_Z13kernel_filterPKhPhiii_param_3];
	ld.param.u32 	%r6, [_Z13kernel_filterPKhPhiii_param_4];
	cvta.to.global.u64 	%rd1, %rd4;
	mov.u32 	%r8, %ctaid.x;
	mov.u32 	%r9, %ntid.x;
	mov.u32 	%r10, %tid.x;
	mad.lo.s32 	%r1, %r8, %r9, %r10;
	mov.u32 	%r11, %ctaid.y;
	mov.u32 	%r12, %ntid.y;
	mov.u32 	%r13, %tid.y;
	mad.lo.s32 	%r14, %r11, %r12, %r13;
	setp.ge.u32 	%p1, %r1, %r4;
	setp.ge.u32 	%p2, %r14, %r7;
	or.pred  	%p3, %p1, %p2;
	@%p3 bra 	$L__BB0_3;
	cvta.to.global.u64 	%rd5, %rd3;
	mad.lo.s32 	%r15, %r4, %r14, %r1;
	mul.lo.s32 	%r3, %r15, %r6;
	add.s32 	%r16, %r7, -1;
	add.s32 	%r17, %r4, -1;
	max.s32 	%r18, %r1, 1;
	add.s32 	%r19, %r18, -1;
	setp.gt.s32 	%p4, %r18, %r4;
	selp.b32 	%r20, %r17, %r19, %p4;
	max.u32 	%r21, %r14, 1;
	add.s32 	%r22, %r21, -1;
	setp.gt.s32 	%p5, %r21, %r7;
	selp.b32 	%r23, %r16, %r22, %p5;
	mul.lo.s32 	%r24, %r23, %r4;
	add.s32 	%r25, %r20, %r24;
	mul.lo.s32 	%r26, %r25, %r6;
	ld.const.f32 	%f1, [d_kernel];
	cvt.s64.s32 	%rd6, %r26;
	add.s64 	%rd7, %rd1, %rd6;
	ld.global.u8 	%rs1, [%rd7];
	cvt.rn.f32.u16 	%f2, %rs1;
	fma.rn.f32 	%f3, %f1, %f2, 0f00000000;
	ld.global.u8 	%rs2, [%rd7+1];
	cvt.rn.f32.u16 	%f4, %rs2;
	fma.rn.f32 	%f5, %f1, %f4, 0f00000000;
	ld.global.u8 	%rs3, [%rd7+2];
	cvt.rn.f32.u16 	%f6, %rs3;
	fma.rn.f32 	%f7, %f1, %f6, 0f00000000;
	max.s32 	%r27, %r1, 0;
	setp.lt.s32 	%p6, %r27, %r4;
	selp.b32 	%r28, %r27, %r17, %p6;
	add.s32 	%r29, %r28, %r24;
	mul.lo.s32 	%r30, %r29, %r6;
	ld.const.f32 	%f8, [d_kernel+4];
	cvt.s64.s32 	%rd8, %r30;
	add.s64 	%rd9, %rd1, %rd8;
	ld.global.u8 	%rs4, [%rd9];
	cvt.rn.f32.u16 	%f9, %rs4;
	fma.rn.f32 	%f10, %f8, %f9, %f3;
	ld.global.u8 	%rs5, [%rd9+1];
	cvt.rn.f32.u16 	%f11, %rs5;
	fma.rn.f32 	%f12, %f8, %f11, %f5;
	ld.global.u8 	%rs6, [%rd9+2];
	cvt.rn.f32.u16 	%f13, %rs6;
	fma.rn.f32 	%f14, %f8, %f13, %f7;
	max.s32 	%r31, %r1, -1;
	add.s32 	%r32, %r31, 1;
	setp.lt.s32 	%p7, %r32, %r4;
	selp.b32 	%r33, %r32, %r17, %p7;
	add.s32 	%r34, %r33, %r24;
	mul.lo.s32 	%r35, %r34, %r6;
	ld.const.f32 	%f15, [d_kernel+8];
	cvt.s64.s32 	%rd10, %r35;
	add.s64 	%rd11, %rd1, %rd10;
	ld.global.u8 	%rs7, [%rd11];
	cvt.rn.f32.u16 	%f16, %rs7;
	fma.rn.f32 	%f17, %f15, %f16, %f10;
	ld.global.u8 	%rs8, [%rd11+1];
	cvt.rn.f32.u16 	%f18, %rs8;
	fma.rn.f32 	%f19, %f15, %f18, %f12;
	ld.global.u8 	%rs9, [%rd11+2];
	cvt.rn.f32.u16 	%f20, %rs9;
	fma.rn.f32 	%f21, %f15, %f20, %f14;
	setp.lt.s32 	%p8, %r14, %r7;
	selp.b32 	%r36, %r14, %r16, %p8;
	mul.lo.s32 	%r37, %r36, %r4;
	add.s32 	%r38, %r20, %r37;
	mul.lo.s32 	%r39, %r38, %r6;
	ld.const.f32 	%f22, [d_kernel+12];
	cvt.s64.s32 	%rd12, %r39;
	add.s64 	%rd13, %rd1, %rd12;
	ld.global.u8 	%rs10, [%rd13];
	cvt.rn.f32.u16 	%f23, %rs10;
	fma.rn.f32 	%f24, %f22, %f23, %f17;
	ld.global.u8 	%rs11, [%rd13+1];
	cvt.rn.f32.u16 	%f25, %rs11;
	fma.rn.f32 	%f26, %f22, %f25, %f19;
	ld.global.u8 	%rs12, [%rd13+2];
	cvt.rn.f32.u16 	%f27, %rs12;
	fma.rn.f32 	%f28, %f22, %f27, %f21;
	add.s32 	%r40, %r28, %r37;
	mul.lo.s32 	%r41, %r40, %r6;
	ld.const.f32 	%f29, [d_kernel+16];
	cvt.s64.s32 	%rd14, %r41;
	add.s64 	%rd15, %rd1, %rd14;
	ld.global.u8 	%rs13, [%rd15];
	cvt.rn.f32.u16 	%f30, %rs13;
	fma.rn.f32 	%f31, %f29, %f30, %f24;
	ld.global.u8 	%rs14, [%rd15+1];
	cvt.rn.f32.u16 	%f32, %rs14;
	fma.rn.f32 	%f33, %f29, %f32, %f26;
	ld.global.u8 	%rs15, [%rd15+2];
	cvt.rn.f32.u16 	%f34, %rs15;
	fma.rn.f32 	%f35, %f29, %f34, %f28;
	add.s32 	%r42, %r33, %r37;
	mul.lo.s32 	%r43, %r42, %r6;
	ld.const.f32 	%f36, [d_kernel+20];
	cvt.s64.s32 	%rd16, %r43;
	add.s64 	%rd17, %rd1, %rd16;
	ld.global.u8 	%rs16, [%rd17];
	cvt.rn.f32.u16 	%f37, %rs16;
	fma.rn.f32 	%f38, %f36, %f37, %f31;
	ld.global.u8 	%rs17, [%rd17+1];
	cvt.rn.f32.u16 	%f39, %rs17;
	fma.rn.f32 	%f40, %f36, %f39, %f33;
	ld.global.u8 	%rs18, [%rd17+2];
	cvt.rn.f32.u16 	%f41, %rs18;
	fma.rn.f32 	%f42, %f36, %f41, %f35;
	add.s32 	%r44, %r14, 1;
	setp.lt.s32 	%p9, %r44, %r7;
	selp.b32 	%r45, %r44, %r16, %p9;
	mul.lo.s32 	%r46, %r45, %r4;
	add.s32 	%r47, %r20, %r46;
	mul.lo.s32 	%r48, %r47, %r6;
	ld.const.f32 	%f43, [d_kernel+24];
	cvt.s64.s32 	%rd18, %r48;
	add.s64 	%rd19, %rd1, %rd18;
	ld.global.u8 	%rs19, [%rd19];
	cvt.rn.f32.u16 	%f44, %rs19;
	fma.rn.f32 	%f45, %f43, %f44, %f38;
	ld.global.u8 	%rs20, [%rd19+1];
	cvt.rn.f32.u16 	%f46, %rs20;
	fma.rn.f32 	%f47, %f43, %f46, %f40;
	ld.global.u8 	%rs21, [%rd19+2];
	cvt.rn.f32.u16 	%f48, %rs21;
	fma.rn.f32 	%f49, %f43, %f48, %f42;
	add.s32 	%r49, %r28, %r46;
	mul.lo.s32 	%r50, %r49, %r6;
	ld.const.f32 	%f50, [d_kernel+28];
	cvt.s64.s32 	%rd20, %r50;
	add.s64 	%rd21, %rd1, %rd20;
	ld.global.u8 	%rs22, [%rd21];
	cvt.rn.f32.u16 	%f51, %rs22;
	fma.rn.f32 	%f52, %f50, %f51, %f45;
	ld.global.u8 	%rs23, [%rd21+1];
	cvt.rn.f32.u16 	%f53, %rs23;
	fma.rn.f32 	%f54, %f50, %f53, %f47;
	ld.global.u8 	%rs24, [%rd21+2];
	cvt.rn.f32.u16 	%f55, %rs24;
	fma.rn.f32 	%f56, %f50, %f55, %f49;
	add.s32 	%r51, %r33, %r46;
	mul.lo.s32 	%r52, %r51, %r6;
	ld.const.f32 	%f57, [d_kernel+32];
	cvt.s64.s32 	%rd22, %r52;
	add.s64 	%rd23, %rd1, %rd22;
	ld.global.u8 	%rs25, [%rd23];
	cvt.rn.f32.u16 	%f58, %rs25;
	fma.rn.f32 	%f59, %f57, %f58, %f52;
	ld.global.u8 	%rs26, [%rd23+1];
	cvt.rn.f32.u16 	%f60, %rs26;
	fma.rn.f32 	%f61, %f57, %f60, %f54;
	ld.global.u8 	%rs27, [%rd23+2];
	cvt.rn.f32.u16 	%f62, %rs27;
	fma.rn.f32 	%f63, %f57, %f62, %f56;
	mov.f32 	%f64, 0f3F000000;
	copysign.f32 	%f65, %f59, %f64;
	add.rz.f32 	%f66, %f59, %f65;
	cvt.rzi.f32.f32 	%f67, %f66;
	cvt.rzi.s32.f32 	%r53, %f67;
	copysign.f32 	%f68, %f61, %f64;
	add.rz.f32 	%f69, %f61, %f68;
	cvt.rzi.f32.f32 	%f70, %f69;
	cvt.rzi.s32.f32 	%r54, %f70;
	copysign.f32 	%f71, %f63, %f64;
	add.rz.f32 	%f72, %f63, %f71;
	cvt.rzi.f32.f32 	%f73, %f72;
	cvt.rzi.s32.f32 	%r55, %f73;
	max.s32 	%r56, %r53, 0;
	min.s32 	%r57, %r56, 255;
	max.s32 	%r58, %r54, 0;
	min.s32 	%r59, %r58, 255;
	max.s32 	%r60, %r55, 0;
	min.s32 	%r61, %r60, 255;
	cvt.s64.s32 	%rd24, %r3;
	add.s64 	%rd2, %rd5, %rd24;
	st.global.u8 	[%rd2], %r57;
	st.global.u8 	[%rd2+1], %r59;
	st.global.u8 	[%rd2+2], %r61;
	setp.lt.s32 	%p10, %r6, 4;
	@%p10 bra 	$L__BB0_3;
	add.s64 	%rd26, %rd1, %rd24;
	ld.global.u8 	%rs28, [%rd26+3];
	st.global.u8 	[%rd2+3], %rs28;
$L__BB0_3:
	ret;

}


// ===== COMPILED SASS (sm_100) =====

	.target	sm_100

	.elftype	@"ET_EXEC"


//--------------------- .note.nv.tkinfo           --------------------------
	.section	.note.nv.tkinfo,"",@"SHT_NOTE"
	.sectionflags	@"SHF_NOTE_NV_TKINFO"
	.tkinfo
        /*0018*/ 	.word	0x00000002
        /*0030*/ 	.string	""
        /*0030*/ 	.string	"ptxas"
        /*0030*/ 	.string	"Cuda compilation tools, release 13.0, V13.0.88"
        /*0030*/ 	.string	"Build cuda_13.0.r13.0/compiler.36424714_0"
        /*0030*/ 	.string	"-arch sm_100 -m 64 "



//--------------------- .note.nv.cuinfo           --------------------------
	.section	.note.nv.cuinfo,"",@"SHT_NOTE"
	.sectionflags	@"SHF_NOTE_NV_CUINFO"
        /*0018*/ 	.short	0x0002
        /*001a*/ 	.short	0x0064
        /*001c*/ 	.short	0x0082
	.zero		2


//--------------------- .nv.info                  --------------------------
	.section	.nv.info,"",@"SHT_CUDA_INFO"
	.align	4


	//----- nvinfo : EIATTR_REGCOUNT
	.align		4
        /*0000*/ 	.byte	0x04, 0x2f
        /*0002*/ 	.short	(.L_2 - .L_1)
	.align		4
.L_1:
        /*0004*/ 	.word	index@(_Z13kernel_filterPKhPhiii)
        /*0008*/ 	.word	0x00000020


	//----- nvinfo : EIATTR_FRAME_SIZE
	.align		4
.L_2:
        /*000c*/ 	.byte	0x04, 0x11
        /*000e*/ 	.short	(.L_4 - .L_3)
	.align		4
.L_3:
        /*0010*/ 	.word	index@(_Z13kernel_filterPKhPhiii)
        /*0014*/ 	.word	0x00000000


	//----- nvinfo : EIATTR_MIN_STACK_SIZE
	.align		4
.L_4:
        /*0018*/ 	.byte	0x04, 0x12
        /*001a*/ 	.short	(.L_6 - .L_5)
	.align		4
.L_5:
        /*001c*/ 	.word	index@(_Z13kernel_filterPKhPhiii)
        /*0020*/ 	.word	0x00000000
.L_6:


//--------------------- .nv.compat                --------------------------
	.section	.nv.compat,"",@"SHT_CUDA_COMPAT_INFO"
	.align	4
        /*0000*/ 	.byte	0x02, 0x09, 0x00, 0x00, 0x02, 0x02, 0x01, 0x00, 0x02, 0x05, 0x05, 0x00, 0x03, 0x07, 0x01, 0x01
        /*0010*/ 	.byte	0x02, 0x03, 0x00, 0x00, 0x02, 0x06, 0x01, 0x00, 0x04, 0x0b, 0x08, 0x00, 0x09, 0x00, 0x00, 0x00
        /*0020*/ 	.byte	0x00, 0x00, 0x00, 0x00


//--------------------- .nv.info._Z13kernel_filterPKhPhiii --------------------------
	.section	.nv.info._Z13kernel_filterPKhPhiii,"",@"SHT_CUDA_INFO"
	.sectionflags	@""
	.align	4


	//----- nvinfo : EIATTR_CUDA_API_VERSION
	.align		4
        /*0000*/ 	.byte	0x04, 0x37
        /*0002*/ 	.short	(.L_8 - .L_7)
.L_7:
        /*0004*/ 	.word	0x00000082


	//----- nvinfo : EIATTR_KPARAM_INFO
	.align		4
.L_8:
        /*0008*/ 	.byte	0x04, 0x17
        /*000a*/ 	.short	(.L_10 - .L_9)
.L_9:
        /*000c*/ 	.word	0x00000000
        /*0010*/ 	.short	0x0004
        /*0012*/ 	.short	0x0018
        /*0014*/ 	.byte	0x00, 0xf0, 0x11, 0x00


	//----- nvinfo : EIATTR_KPARAM_INFO
	.align		4
.L_10:
        /*0018*/ 	.byte	0x04, 0x17
        /*001a*/ 	.short	(.L_12 - .L_11)
.L_11:
        /*001c*/ 	.word	0x00000000
        /*0020*/ 	.short	0x0003
        /*0022*/ 	.short	0x0014
        /*0024*/ 	.byte	0x00, 0xf0, 0x11, 0x00


	//----- nvinfo : EIATTR_KPARAM_INFO
	.align		4
.L_12:
        /*0028*/ 	.byte	0x04, 0x17
        /*002a*/ 	.short	(.L_14 - .L_13)
.L_13:
        /*002c*/ 	.word	0x00000000
        /*0030*/ 	.short	0x0002
        /*0032*/ 	.short	0x0010
        /*0034*/ 	.byte	0x00, 0xf0, 0x11, 0x00


	//----- nvinfo : EIATTR_KPARAM_INFO
	.align		4
.L_14:
        /*0038*/ 	.byte	0x04, 0x17
        /*003a*/ 	.short	(.L_16 - .L_15)
.L_15:
        /*003c*/ 	.word	0x00000000
        /*0040*/ 	.short	0x0001
        /*0042*/ 	.short	0x0008
        /*0044*/ 	.byte	0x00, 0xf5, 0x21, 0x00


	//----- nvinfo : EIATTR_KPARAM_INFO
	.align		4
.L_16:
        /*0048*/ 	.byte	0x04, 0x17
        /*004a*/ 	.short	(.L_18 - .L_17)
.L_17:
        /*004c*/ 	.word	0x00000000
        /*0050*/ 	.short	0x0000
        /*0052*/ 	.short	0x0000
        /*0054*/ 	.byte	0x00, 0xf5, 0x21, 0x00


	//----- nvinfo : EIATTR_SPARSE_MMA_MASK
	.align		4
.L_18:
        /*0058*/ 	.byte	0x03, 0x50
        /*005a*/ 	.short	0x0000


	//----- nvinfo : EIATTR_MAXREG_COUNT
	.align		4
        /*005c*/ 	.byte	0x03, 0x1b
        /*005e*/ 	.short	0x00ff


	//----- nvinfo : EIATTR_MERCURY_ISA_VERSION
	.align		4
        /*0060*/ 	.byte	0x03, 0x5f
        /*0062*/ 	.short	0x0101


	//----- nvinfo : EIATTR_VRC_CTA_INIT_COUNT
	.align		4
        /*0064*/ 	.byte	0x02, 0x4a
	.zero		1
	.zero		1


	//----- nvinfo : EIATTR_EXIT_INSTR_OFFSETS
	.align		4
        /*0068*/ 	.byte	0x04, 0x1c
        /*006a*/ 	.short	(.L_20 - .L_19)


	//   ....[0]....
.L_19:
        /*006c*/ 	.word	0x000000c0


	//   ....[1]....
        /*0070*/ 	.word	0x00000b70


	//   ....[2]....
        /*0074*/ 	.word	0x00000bc0


	//----- nvinfo : EIATTR_CBANK_PARAM_SIZE
	.align		4
.L_20:
        /*0078*/ 	.byte	0x03, 0x19
        /*007a*/ 	.short	0x001c


	//----- nvinfo : EIATTR_PARAM_CBANK
	.align		4
        /*007c*/ 	.byte	0x04, 0x0a
        /*007e*/ 	.short	(.L_22 - .L_21)
	.align		4
.L_21:
        /*0080*/ 	.word	index@(.nv.constant0._Z13kernel_filterPKhPhiii)
        /*0084*/ 	.short	0x0380
        /*0086*/ 	.short	0x001c


	//----- nvinfo : EIATTR_SW_WAR
	.align		4
.L_22:
        /*0088*/ 	.byte	0x04, 0x36
        /*008a*/ 	.short	(.L_24 - .L_23)
.L_23:
        /*008c*/ 	.word	0x00000008
.L_24:


//--------------------- .nv.callgraph             --------------------------
	.section	.nv.callgraph,"",@"SHT_CUDA_CALLGRAPH"
	.align	4
	.sectionentsize	8
	.align		4
        /*0000*/ 	.word	0x00000000
	.align		4
        /*0004*/ 	.word	0xffffffff
	.align		4
        /*0008*/ 	.word	0x00000000
	.align		4
        /*000c*/ 	.word	0xfffffffe
	.align		4
        /*0010*/ 	.word	0x00000000
	.align		4
        /*0014*/ 	.word	0xfffffffd
	.align		4
        /*0018*/ 	.word	0x00000000
	.align		4
        /*001c*/ 	.word	0xfffffffc


//--------------------- .nv.constant3             --------------------------
	.section	.nv.constant3,"a",@progbits
	.align	4
.nv.constant3:
	.type		d_kernel,@object
	.size		d_kernel,(.L_0 - d_kernel)
d_kernel:
	.zero		36
.L_0:


//--------------------- .text._Z13kernel_filterPKhPhiii --------------------------
	.section	.text._Z13kernel_filterPKhPhiii,"ax",@progbits
	.align	128
        .global         _Z13kernel_filterPKhPhiii
        .type           _Z13kernel_filterPKhPhiii,@function
        .size           _Z13kernel_filterPKhPhiii,(.L_x_1 - _Z13kernel_filterPKhPhiii)
        .other          _Z13kernel_filterPKhPhiii,@"STO_CUDA_ENTRY STV_DEFAULT"
_Z13kernel_filterPKhPhiii:
.text._Z13kernel_filterPKhPhiii:
[----:B------:R-:W-:Y:S01]  /*0000*/  LDC R1, c[0x0][0x37c] ;  /* 0x0000df00ff017b82 */ /* 0x000fe20000000800 */
[----:B------:R-:W0:Y:S07]  /*0010*/  S2R R5, SR_TID.Y ;  /* 0x0000000000057919 */ /* 0x000e2e0000002200 */
[----:B------:R-:W1:Y:S01]  /*0020*/  LDC R11, c[0x0][0x360] ;  /* 0x0000d800ff0b7b82 */ /* 0x000e620000000800 */
[----:B------:R-:W1:Y:S07]  /*0030*/  S2R R0, SR_TID.X ;  /* 0x0000000000007919 */ /* 0x000e6e0000002100 */
[----:B------:R-:W0:Y:S08]  /*0040*/  S2UR UR5, SR_CTAID.Y ;  /* 0x00000000000579c3 */ /* 0x000e300000002600 */
[----:B------:R-:W0:Y:S08]  /*0050*/  LDC R12, c[0x0][0x364] ;  /* 0x0000d900ff0c7b82 */ /* 0x000e300000000800 */
[----:B------:R-:W1:Y:S08]  /*0060*/  S2UR UR4, SR_CTAID.X ;  /* 0x00000000000479c3 */ /* 0x000e700000002500 */
[----:B------:R-:W2:Y:S01]  /*0070*/  LDC.64 R2, c[0x0][0x390] ;  /* 0x0000e400ff027b82 */ /* 0x000ea20000000a00 */
[----:B0-----:R-:W-:-:S02]  /*0080*/  IMAD R12, R12, UR5, R5 ;  /* 0x000000050c0c7c24 */ /* 0x001fc4000f8e0205 */
[----:B-1----:R-:W-:-:S03]  /*0090*/  IMAD R11, R11, UR4, R0 ;  /* 0x000000040b0b7c24 */ /* 0x002fc6000f8e0200 */
[----:B--2---:R-:W-:-:S04]  /*00a0*/  ISETP.GE.U32.AND P0, PT, R12, R3, PT ;  /* 0x000000030c00720c */ /* 0x004fc80003f06070 */
[----:B------:R-:W-:-:S13]  /*00b0*/  ISETP.GE.U32.OR P0, PT, R11, R2, P0 ;  /* 0x000000020b00720c */ /* 0x000fda0000706470 */
[----:B------:R-:W-:Y:S05]  /*00c0*/  @P0 EXIT ;  /* 0x000000000000094d */ /* 0x000fea0003800000 */
[----:B------:R-:W0:Y:S01]  /*00d0*/  LDC R10, c[0x0][0x398] ;  /* 0x0000e600ff0a7b82 */ /* 0x000e220000000800 */
[----:B------:R-:W-:Y:S01]  /*00e0*/  VIMNMX R5, PT, PT, R11, 0x1, !PT ;  /* 0x000000010b057848 */ /* 0x000fe20007fe0100 */
[----:B------:R-:W-:Y:S01]  /*00f0*/  VIADD R19, R2, 0xffffffff ;  /* 0xffffffff02137836 */ /* 0x000fe20000000000 */
[----:B------:R-:W-:Y:S01]  /*0100*/  VIMNMX.U32 R4, PT, PT, R12, 0x1, !PT ;  /* 0x000000010c047848 */ /* 0x000fe20007fe0000 */
[----:B------:R-:W-:Y:S01]  /*0110*/  VIADD R27, R3, 0xffffffff ;  /* 0xffffffff031b7836 */ /* 0x000fe20000000000 */
[----:B------:R-:W1:Y:S01]  /*0120*/  LDCU.128 UR8, c[0x0][0x380] ;  /* 0x00007000ff0877ac */ /* 0x000e620008000c00 */
[C---:B------:R-:W-:Y:S01]  /*0130*/  VIADD R0, R5.reuse, 0xffffffff ;  /* 0xffffffff05007836 */ /* 0x040fe20000000000 */
[C---:B------:R-:W-:Y:S01]  /*0140*/  ISETP.GT.AND P1, PT, R4.reuse, R3, PT ;  /* 0x000000030400720c */ /* 0x040fe20003f24270 */
[----:B------:R-:W-:Y:S01]  /*0150*/  VIADD R4, R4, 0xffffffff ;  /* 0xffffffff04047836 */ /* 0x000fe20000000000 */
[----:B------:R-:W-:Y:S01]  /*0160*/  ISETP.GT.AND P0, PT, R5, R2, PT ;  /* 0x000000020500720c */ /* 0x000fe20003f04270 */
[----:B------:R-:W2:Y:S01]  /*0170*/  LDCU.64 UR4, c[0x0][0x358] ;  /* 0x00006b00ff0477ac */ /* 0x000ea20008000a00 */
[----:B------:R-:W-:-:S02]  /*0180*/  VIMNMX R21, PT, PT, RZ, R11, !PT ;  /* 0x0000000bff157248 */ /* 0x000fc40007fe0100 */
[----:B------:R-:W-:Y:S01]  /*0190*/  SEL R29, R19, R0, P0 ;  /* 0x00000000131d7207 */ /* 0x000fe20000000000 */
[----:B------:R-:W3:Y:S01]  /*01a0*/  LDCU.128 UR12, c[0x3][URZ] ;  /* 0x00c00000ff0c77ac */ /* 0x000ee20008000c00 */
[----:B------:R-:W-:Y:S02]  /*01b0*/  SEL R8, R27, R4, P1 ;  /* 0x000000041b087207 */ /* 0x000fe40000800000 */
[-C--:B------:R-:W-:Y:S01]  /*01c0*/  ISETP.GE.AND P2, PT, R21, R2.reuse, PT ;  /* 0x000000021500720c */ /* 0x080fe20003f46270 */
[----:B------:R-:W-:Y:S01]  /*01d0*/  VIADD R18, R12, 0x1 ;  /* 0x000000010c127836 */ /* 0x000fe20000000000 */
[----:B------:R-:W-:Y:S01]  /*01e0*/  VIMNMX R0, PT, PT, R11, -0x1, !PT ;  /* 0xffffffff0b007848 */ /* 0x000fe20007fe0100 */
[----:B------:R-:W-:Y:S01]  /*01f0*/  IMAD R5, R8, R2, R29 ;  /* 0x0000000208057224 */ /* 0x000fe200078e021d */
[----:B------:R-:W-:Y:S01]  /*0200*/  SEL R21, R21, R19, !P2 ;  /* 0x0000001315157207 */ /* 0x000fe20005000000 */
[----:B------:R-:W4:Y:S02]  /*0210*/  LDCU.128 UR16, c[0x3][0x10] ;  /* 0x00c00200ff1077ac */ /* 0x000f240008000c00 */
[----:B0-----:R-:W-:-:S02]  /*0220*/  IMAD R5, R5, R10, RZ ;  /* 0x0000000a05057224 */ /* 0x001fc400078e02ff */
[----:B------:R-:W-:Y:S01]  /*0230*/  VIADD R6, R0, 0x1 ;  /* 0x0000000100067836 */ /* 0x000fe20000000000 */
[----:B------:R-:W0:Y:S01]  /*0240*/  LDCU UR6, c[0x3][0x20] ;  /* 0x00c00400ff0677ac */ /* 0x000e220008000800 */
[----:B------:R-:W-:Y:S01]  /*0250*/  IMAD R7, R8, R2, R21 ;  /* 0x0000000208077224 */ /* 0x000fe200078e0215 */
[----:B-1----:R-:W-:-:S03]  /*0260*/  IADD3 R24, P0, PT, R5, UR8, RZ ;  /* 0x0000000805187c10 */ /* 0x002fc6000ff1e0ff */
[----:B------:R-:W-:Y:S01]  /*0270*/  IMAD R7, R7, R10, RZ ;  /* 0x0000000a07077224 */ /* 0x000fe200078e02ff */
[----:B------:R-:W-:Y:S02]  /*0280*/  LEA.HI.X.SX32 R25, R5, UR9, 0x1, P0 ;  /* 0x0000000905197c11 */ /* 0x000fe400080f0eff */
[CC--:B------:R-:W-:Y:S02]  /*0290*/  ISETP.GE.AND P0, PT, R6.reuse, R2.reuse, PT ;  /* 0x000000020600720c */ /* 0x0c0fe40003f06270 */
[C---:B------:R-:W-:Y:S01]  /*02a0*/  IADD3 R4, P1, PT, R7.reuse, UR8, RZ ;  /* 0x0000000807047c10 */ /* 0x040fe2000ff3e0ff */
[----:B--2---:R-:W2:Y:S01]  /*02b0*/  LDG.E.U8 R0, desc[UR4][R24.64] ;  /* 0x0000000418007981 */ /* 0x004ea2000c1e1100 */
[----:B------:R-:W-:Y:S02]  /*02c0*/  SEL R19, R6, R19, !P0 ;  /* 0x0000001306137207 */ /* 0x000fe40004000000 */
[----:B------:R-:W-:Y:S01]  /*02d0*/  LEA.HI.X.SX32 R5, R7, UR9, 0x1, P1 ;  /* 0x0000000907057c11 */ /* 0x000fe200088f0eff */
[----:B------:R-:W5:Y:S02]  /*02e0*/  LDG.E.U8 R6, desc[UR4][R24.64+0x1] ;  /* 0x0000010418067981 */ /* 0x000f64000c1e1100 */
[----:B------:R-:W-:-:S02]  /*02f0*/  IMAD R9, R8, R2, R19 ;  /* 0x0000000208097224 */ /* 0x000fc400078e0213 */
[----:B------:R-:W4:Y:S02]  /*0300*/  LDG.E.U8 R7, desc[UR4][R4.64+0x1] ;  /* 0x0000010404077981 */ /* 0x000f24000c1e1100 */
[----:B------:R-:W-:Y:S02]  /*0310*/  IMAD R9, R9, R10, RZ ;  /* 0x0000000a09097224 */ /* 0x000fe400078e02ff */
[----:B------:R1:W4:Y:S03]  /*0320*/  LDG.E.U8 R20, desc[UR4][R24.64+0x2] ;  /* 0x0000020418147981 */ /* 0x000326000c1e1100 */
[C---:B------:R-:W-:Y:S01]  /*0330*/  IADD3 R8, P0, PT, R9.reuse, UR8, RZ ;  /* 0x0000000809087c10 */ /* 0x040fe2000ff1e0ff */
[----:B------:R-:W4:Y:S03]  /*0340*/  LDG.E.U8 R23, desc[UR4][R4.64] ;  /* 0x0000000404177981 */ /* 0x000f26000c1e1100 */
[----:B------:R-:W-:Y:S01]  /*0350*/  LEA.HI.X.SX32 R9, R9, UR9, 0x1, P0 ;  /* 0x0000000909097c11 */ /* 0x000fe200080f0eff */
[----:B------:R3:W4:Y:S04]  /*0360*/  LDG.E.U8 R17, desc[UR4][R4.64+0x2] ;  /* 0x0000020404117981 */ /* 0x000728000c1e1100 */
[----:B------:R-:W4:Y:S04]  /*0370*/  LDG.E.U8 R16, desc[UR4][R8.64] ;  /* 0x0000000408107981 */ /* 0x000f28000c1e1100 */
[----:B------:R-:W4:Y:S04]  /*0380*/  LDG.E.U8 R15, desc[UR4][R8.64+0x1] ;  /* 0x00000104080f7981 */ /* 0x000f28000c1e1100 */
[----:B------:R0:W4:Y:S01]  /*0390*/  LDG.E.U8 R13, desc[UR4][R8.64+0x2] ;  /* 0x00000204080d7981 */ /* 0x000122000c1e1100 */
[----:B------:R-:W-:-:S04]  /*03a0*/  ISETP.GE.AND P0, PT, R12, R3, PT ;  /* 0x000000030c00720c */ /* 0x000fc80003f06270 */
[----:B------:R-:W-:Y:S02]  /*03b0*/  SEL R14, R12, R27, !P0 ;  /* 0x0000001b0c0e7207 */ /* 0x000fe40004000000 */
[----:B------:R-:W-:-:S03]  /*03c0*/  ISETP.GE.AND P0, PT, R18, R3, PT ;  /* 0x000000031200720c */ /* 0x000fc60003f06270 */
[-C--:B-1----:R-:W-:Y:S01]  /*03d0*/  IMAD R25, R14, R2.reuse, R29 ;  /* 0x000000020e197224 */ /* 0x082fe200078e021d */
[----:B------:R-:W-:Y:S01]  /*03e0*/  SEL R22, R18, R27, !P0 ;  /* 0x0000001b12167207 */ /* 0x000fe20004000000 */
[----:B---3--:R-:W-:Y:S02]  /*03f0*/  IMAD R5, R14, R2, R21 ;  /* 0x000000020e057224 */ /* 0x008fe400078e0215 */
[-C--:B------:R-:W-:Y:S02]  /*0400*/  IMAD R3, R25, R10.reuse, RZ ;  /* 0x0000000a19037224 */ /* 0x080fe400078e02ff */
[----:B------:R-:W-:Y:S02]  /*0410*/  IMAD R18, R5, R10, RZ ;  /* 0x0000000a05127224 */ /* 0x000fe400078e02ff */
[-C--:B------:R-:W-:Y:S01]  /*0420*/  IMAD R25, R22, R2.reuse, R29 ;  /* 0x0000000216197224 */ /* 0x080fe200078e021d */
[----:B------:R-:W-:Y:S01]  /*0430*/  IADD3 R4, P0, PT, R3, UR8, RZ ;  /* 0x0000000803047c10 */ /* 0x000fe2000ff1e0ff */
[----:B------:R-:W-:Y:S01]  /*0440*/  IMAD R27, R14, R2, R19 ;  /* 0x000000020e1b7224 */ /* 0x000fe200078e0213 */
[C---:B0-----:R-:W-:Y:S01]  /*0450*/  IADD3 R8, P1, PT, R18.reuse, UR8, RZ ;  /* 0x0000000812087c10 */ /* 0x041fe2000ff3e0ff */
[-C--:B------:R-:W-:Y:S01]  /*0460*/  IMAD R25, R25, R10.reuse, RZ ;  /* 0x0000000a19197224 */ /* 0x080fe200078e02ff */
[----:B------:R-:W-:Y:S01]  /*0470*/  LEA.HI.X.SX32 R5, R3, UR9, 0x1, P0 ;  /* 0x0000000903057c11 */ /* 0x000fe200080f0eff */
[----:B------:R-:W-:Y:S01]  /*0480*/  IMAD R27, R27, R10, RZ ;  /* 0x0000000a1b1b7224 */ /* 0x000fe200078e02ff */
[----:B------:R-:W-:Y:S01]  /*0490*/  LEA.HI.X.SX32 R9, R18, UR9, 0x1, P1 ;  /* 0x0000000912097c11 */ /* 0x000fe200088f0eff */
[----:B------:R-:W-:-:S02]  /*04a0*/  IMAD R21, R22, R2, R21 ;  /* 0x0000000216157224 */ /* 0x000fc400078e0215 */
[----:B------:R-:W-:Y:S01]  /*04b0*/  IMAD R19, R22, R2, R19 ;  /* 0x0000000216137224 */ /* 0x000fe200078e0213 */
[----:B------:R-:W3:Y:S01]  /*04c0*/  LDG.E.U8 R3, desc[UR4][R4.64] ;  /* 0x0000000404037981 */ /* 0x000ee2000c1e1100 */
[----:B------:R-:W-:-:S03]  /*04d0*/  IMAD R21, R21, R10, RZ ;  /* 0x0000000a15157224 */ /* 0x000fc600078e02ff */
[----:B------:R-:W3:Y:S04]  /*04e0*/  LDG.E.U8 R14, desc[UR4][R4.64+0x1] ;  /* 0x00000104040e7981 */ /* 0x000ee8000c1e1100 */
[----:B------:R0:W3:Y:S04]  /*04f0*/  LDG.E.U8 R18, desc[UR4][R4.64+0x2] ;  /* 0x0000020404127981 */ /* 0x0000e8000c1e1100 */
[----:B------:R-:W3:Y:S04]  /*0500*/  LDG.E.U8 R22, desc[UR4][R8.64] ;  /* 0x0000000408167981 */ /* 0x000ee8000c1e1100 */
[----:B------:R-:W3:Y:S01]  /*0510*/  LDG.E.U8 R24, desc[UR4][R8.64+0x2] ;  /* 0x0000020408187981 */ /* 0x000ee2000c1e1100 */
[----:B0-----:R-:W-:Y:S01]  /*0520*/  IADD3 R4, P0, PT, R27, UR8, RZ ;  /* 0x000000081b047c10 */ /* 0x001fe2000ff1e0ff */
[----:B------:R-:W-:-:S03]  /*0530*/  IMAD R19, R19, R10, RZ ;  /* 0x0000000a13137224 */ /* 0x000fc600078e02ff */
[----:B------:R-:W-:-:S05]  /*0540*/  LEA.HI.X.SX32 R5, R27, UR9, 0x1, P0 ;  /* 0x000000091b057c11 */ /* 0x000fca00080f0eff */
[----:B------:R-:W3:Y:S01]  /*0550*/  LDG.E.U8 R27, desc[UR4][R4.64+0x2] ;  /* 0x00000204041b7981 */ /* 0x000ee2000c1e1100 */
[----:B--2---:R-:W-:-:S05]  /*0560*/  I2FP.F32.U32 R0, R0 ;  /* 0x0000000000007245 */ /* 0x004fca0000201000 */
[----:B------:R-:W-:Y:S01]  /*0570*/  FFMA R26, R0, UR12, RZ ;  /* 0x0000000c001a7c23 */ /* 0x000fe200080000ff */
[----:B-----5:R-:W-:Y:S02]  /*0580*/  I2FP.F32.U32 R0, R6 ;  /* 0x0000000600007245 */ /* 0x020fe40000201000 */
[----:B----4-:R-:W-:Y:S02]  /*0590*/  I2FP.F32.U32 R28, R7 ;  /* 0x00000007001c7245 */ /* 0x010fe40000201000 */
[----:B------:R-:W-:Y:S01]  /*05a0*/  IADD3 R6, P1, PT, R25, UR8, RZ ;  /* 0x0000000819067c10 */ /* 0x000fe2000ff3e0ff */
[----:B------:R-:W-:Y:S01]  /*05b0*/  FFMA R7, R0, UR12, RZ ;  /* 0x0000000c00077c23 */ /* 0x000fe200080000ff */
[----:B------:R-:W-:-:S03]  /*05c0*/  I2FP.F32.U32 R0, R20 ;  /* 0x0000001400007245 */ /* 0x000fc60000201000 */
[----:B------:R-:W-:Y:S01]  /*05d0*/  FFMA R20, R28, UR13, R7 ;  /* 0x0000000d1c147c23 */ /* 0x000fe20008000007 */
[----:B------:R-:W-:Y:S02]  /*05e0*/  I2FP.F32.U32 R29, R23 ;  /* 0x00000017001d7245 */ /* 0x000fe40000201000 */
[----:B------:R0:W2:Y:S01]  /*05f0*/  LDG.E.U8 R23, desc[UR4][R8.64+0x1] ;  /* 0x0000010408177981 */ /* 0x0000a2000c1e1100 */
[----:B------:R-:W-:Y:S01]  /*0600*/  LEA.HI.X.SX32 R7, R25, UR9, 0x1, P1 ;  /* 0x0000000919077c11 */ /* 0x000fe200088f0eff */
[----:B------:R-:W-:Y:S01]  /*0610*/  FFMA R25, R0, UR12, RZ ;  /* 0x0000000c00197c23 */ /* 0x000fe200080000ff */
[----:B------:R-:W-:Y:S01]  /*0620*/  FFMA R26, R29, UR13, R26 ;  /* 0x0000000d1d1a7c23 */ /* 0x000fe2000800001a */
[----:B------:R-:W4:Y:S04]  /*0630*/  LDG.E.U8 R0, desc[UR4][R4.64+0x1] ;  /* 0x0000010404007981 */ /* 0x000f28000c1e1100 */
[----:B------:R-:W5:Y:S01]  /*0640*/  LDG.E.U8 R28, desc[UR4][R6.64] ;  /* 0x00000004061c7981 */ /* 0x000f62000c1e1100 */
[----:B0-----:R-:W-:-:S02]  /*0650*/  I2FP.F32.U32 R8, R17 ;  /* 0x0000001100087245 */ /* 0x001fc40000201000 */
[----:B------:R-:W-:Y:S01]  /*0660*/  I2FP.F32.U32 R9, R16 ;  /* 0x0000001000097245 */ /* 0x000fe20000201000 */
[----:B------:R0:W5:Y:S02]  /*0670*/  LDG.E.U8 R17, desc[UR4][R4.64] ;  /* 0x0000000404117981 */ /* 0x000164000c1e1100 */
[----:B------:R-:W-:Y:S01]  /*0680*/  FFMA R25, R8, UR13, R25 ;  /* 0x0000000d08197c23 */ /* 0x000fe20008000019 */
[----:B------:R-:W-:Y:S01]  /*0690*/  IADD3 R8, P0, PT, R21, UR8, RZ ;  /* 0x0000000815087c10 */ /* 0x000fe2000ff1e0ff */
[----:B------:R-:W-:Y:S01]  /*06a0*/  FFMA R26, R9, UR14, R26 ;  /* 0x0000000e091a7c23 */ /* 0x000fe2000800001a */
[----:B------:R-:W-:Y:S01]  /*06b0*/  I2FP.F32.U32 R15, R15 ;  /* 0x0000000f000f7245 */ /* 0x000fe20000201000 */
[----:B------:R-:W5:Y:S01]  /*06c0*/  LDG.E.U8 R29, desc[UR4][R6.64+0x1] ;  /* 0x00000104061d7981 */ /* 0x000f62000c1e1100 */
[----:B------:R-:W-:Y:S02]  /*06d0*/  LEA.HI.X.SX32 R9, R21, UR9, 0x1, P0 ;  /* 0x0000000915097c11 */ /* 0x000fe400080f0eff */
[----:B0-----:R-:W-:Y:S01]  /*06e0*/  IADD3 R4, P0, PT, R19, UR8, RZ ;  /* 0x0000000813047c10 */ /* 0x001fe2000ff1e0ff */
[----:B------:R-:W-:-:S02]  /*06f0*/  FFMA R20, R15, UR14, R20 ;  /* 0x0000000e0f147c23 */ /* 0x000fc40008000014 */
[----:B------:R-:W5:Y:S01]  /*0700*/  LDG.E.U8 R16, desc[UR4][R8.64+0x2] ;  /* 0x0000020408107981 */ /* 0x000f62000c1e1100 */
[----:B------:R-:W-:-:S03]  /*0710*/  LEA.HI.X.SX32 R5, R19, UR9, 0x1, P0 ;  /* 0x0000000913057c11 */ /* 0x000fc600080f0eff */
[----:B------:R-:W5:Y:S01]  /*0720*/  LDG.E.U8 R15, desc[UR4][R8.64] ;  /* 0x00000004080f7981 */ /* 0x000f62000c1e1100 */
[----:B------:R-:W-:-:S03]  /*0730*/  I2FP.F32.U32 R19, R13 ;  /* 0x0000000d00137245 */ /* 0x000fc60000201000 */
[----:B------:R-:W5:Y:S04]  /*0740*/  LDG.E.U8 R6, desc[UR4][R6.64+0x2] ;  /* 0x0000020406067981 */ /* 0x000f68000c1e1100 */
[----:B------:R-:W5:Y:S01]  /*0750*/  LDG.E.U8 R13, desc[UR4][R4.64] ;  /* 0x00000004040d7981 */ /* 0x000f62000c1e1100 */
[----:B------:R-:W-:-:S03]  /*0760*/  FFMA R25, R19, UR14, R25 ;  /* 0x0000000e13197c23 */ /* 0x000fc60008000019 */
[----:B------:R-:W5:Y:S04]  /*0770*/  LDG.E.U8 R19, desc[UR4][R4.64+0x1] ;  /* 0x0000010404137981 */ /* 0x000f68000c1e1100 */
[----:B------:R-:W5:Y:S04]  /*0780*/  LDG.E.U8 R7, desc[UR4][R8.64+0x1] ;  /* 0x0000010408077981 */ /* 0x000f68000c1e1100 */
[----:B------:R0:W5:Y:S01]  /*0790*/  LDG.E.U8 R21, desc[UR4][R4.64+0x2] ;  /* 0x0000020404157981 */ /* 0x000162000c1e1100 */
[----:B---3--:R-:W-:Y:S02]  /*07a0*/  I2FP.F32.U32 R3, R3 ;  /* 0x0000000300037245 */ /* 0x008fe40000201000 */
[----:B------:R-:W-:-:S02]  /*07b0*/  I2FP.F32.U32 R14, R14 ;  /* 0x0000000e000e7245 */ /* 0x000fc40000201000 */
[----:B------:R-:W-:Y:S01]  /*07c0*/  I2FP.F32.U32 R22, R22 ;  /* 0x0000001600167245 */ /* 0x000fe20000201000 */
[----:B------:R-:W-:Y:S01]  /*07d0*/  FFMA R3, R3, UR15, R26 ;  /* 0x0000000f03037c23 */ /* 0x000fe2000800001a */
[----:B------:R-:W-:Y:S01]  /*07e0*/  I2FP.F32.U32 R18, R18 ;  /* 0x0000001200127245 */ /* 0x000fe20000201000 */
[----:B------:R-:W-:Y:S01]  /*07f0*/  FFMA R14, R14, UR15, R20 ;  /* 0x0000000f0e0e7c23 */ /* 0x000fe20008000014 */
[----:B0-----:R-:W-:Y:S01]  /*0800*/  I2FP.F32.U32 R5, R24 ;  /* 0x0000001800057245 */ /* 0x001fe20000201000 */
[----:B------:R-:W-:Y:S02]  /*0810*/  FFMA R3, R22, UR16, R3 ;  /* 0x0000001016037c23 */ /* 0x000fe40008000003 */
[----:B------:R-:W-:-:S04]  /*0820*/  FFMA R18, R18, UR15, R25 ;  /* 0x0000000f12127c23 */ /* 0x000fc80008000019 */
[----:B------:R-:W-:Y:S01]  /*0830*/  FFMA R5, R5, UR16, R18 ;  /* 0x0000001005057c23 */ /* 0x000fe20008000012 */
[----:B------:R-:W-:Y:S01]  /*0840*/  IMAD R11, R12, R2, R11 ;  /* 0x000000020c0b7224 */ /* 0x000fe200078e020b */
[----:B------:R-:W-:-:S03]  /*0850*/  ISETP.GE.AND P0, PT, R10, 0x4, PT ;  /* 0x000000040a00780c */ /* 0x000fc60003f06270 */
[----:B------:R-:W-:-:S05]  /*0860*/  IMAD R11, R11, R10, RZ ;  /* 0x0000000a0b0b7224 */ /* 0x000fca00078e02ff */
[----:B------:R-:W-:Y:S02]  /*0870*/  IADD3 R2, P1, PT, R11, UR10, RZ ;  /* 0x0000000a0b027c10 */ /* 0x000fe4000ff3e0ff */
[----:B------:R-:W-:Y:S02]  /*0880*/  SHF.R.S32.HI R10, RZ, 0x1f, R11 ;  /* 0x0000001fff0a7819 */ /* 0x000fe4000001140b */
[----:B--2---:R-:W-:Y:S02]  /*0890*/  I2FP.F32.U32 R23, R23 ;  /* 0x0000001700177245 */ /* 0x004fe40000201000 */
[----:B----4-:R-:W-:-:S03]  /*08a0*/  I2FP.F32.U32 R9, R0 ;  /* 0x0000000000097245 */ /* 0x010fc60000201000 */
[----:B------:R-:W-:Y:S01]  /*08b0*/  FFMA R14, R23, UR16, R14 ;  /* 0x00000010170e7c23 */ /* 0x000fe2000800000e */
[----:B------:R-:W-:Y:S02]  /*08c0*/  I2FP.F32.U32 R0, R27 ;  /* 0x0000001b00007245 */ /* 0x000fe40000201000 */
[----:B-----5:R-:W-:Y:S02]  /*08d0*/  I2FP.F32.U32 R28, R28 ;  /* 0x0000001c001c7245 */ /* 0x020fe40000201000 */
[----:B------:R-:W-:-:S05]  /*08e0*/  I2FP.F32.U32 R4, R17 ;  /* 0x0000001100047245 */ /* 0x000fca0000201000 */
[----:B------:R-:W-:Y:S01]  /*08f0*/  FFMA R3, R4, UR17, R3 ;  /* 0x0000001104037c23 */ /* 0x000fe20008000003 */
[----:B------:R-:W-:Y:S01]  /*0900*/  I2FP.F32.U32 R4, R29 ;  /* 0x0000001d00047245 */ /* 0x000fe20000201000 */
[----:B------:R-:W-:Y:S02]  /*0910*/  FFMA R9, R9, UR17, R14 ;  /* 0x0000001109097c23 */ /* 0x000fe4000800000e */
[----:B------:R-:W-:Y:S01]  /*0920*/  FFMA R3, R28, UR18, R3 ;  /* 0x000000121c037c23 */ /* 0x000fe20008000003 */
[----:B------:R-:W-:Y:S01]  /*0930*/  FFMA R0, R0, UR17, R5 ;  /* 0x0000001100007c23 */ /* 0x000fe20008000005 */
[----:B------:R-:W-:Y:S02]  /*0940*/  I2FP.F32.U32 R8, R15 ;  /* 0x0000000f00087245 */ /* 0x000fe40000201000 */
[----:B------:R-:W-:-:S03]  /*0950*/  I2FP.F32.U32 R15, R6 ;  /* 0x00000006000f7245 */ /* 0x000fc60000201000 */
[----:B------:R-:W-:Y:S01]  /*0960*/  FFMA R3, R8, UR19, R3 ;  /* 0x0000001308037c23 */ /* 0x000fe20008000003 */
[----:B------:R-:W-:Y:S02]  /*0970*/  I2FP.F32.U32 R5, R16 ;  /* 0x0000001000057245 */ /* 0x000fe40000201000 */
[----:B------:R-:W-:Y:S01]  /*0980*/  I2FP.F32.U32 R6, R13 ;  /* 0x0000000d00067245 */ /* 0x000fe20000201000 */
[----:B------:R-:W-:Y:S01]  /*0990*/  FFMA R4, R4, UR18, R9 ;  /* 0x0000001204047c23 */ /* 0x000fe20008000009 */
[----:B------:R-:W-:Y:S01]  /*09a0*/  FFMA R0, R15, UR18, R0 ;  /* 0x000000120f007c23 */ /* 0x000fe20008000000 */
[----:B------:R-:W-:Y:S01]  /*09b0*/  IMAD.MOV.U32 R9, RZ, RZ, 0x3f000000 ;  /* 0x3f000000ff097424 */ /* 0x000fe200078e00ff */
[----:B------:R-:W-:Y:S01]  /*09c0*/  I2FP.F32.U32 R19, R19 ;  /* 0x0000001300137245 */ /* 0x000fe20000201000 */
[----:B------:R-:W-:Y:S01]  /*09d0*/  FFMA R3, R6, UR6, R3 ;  /* 0x0000000606037c23 */ /* 0x000fe20008000003 */
[----:B------:R-:W-:Y:S01]  /*09e0*/  I2FP.F32.U32 R7, R7 ;  /* 0x0000000700077245 */ /* 0x000fe20000201000 */
[----:B------:R-:W-:Y:S01]  /*09f0*/  FFMA R0, R5, UR19, R0 ;  /* 0x0000001305007c23 */ /* 0x000fe20008000000 */
[----:B------:R-:W-:-:S03]  /*0a00*/  I2FP.F32.U32 R21, R21 ;  /* 0x0000001500157245 */ /* 0x000fc60000201000 */
[----:B------:R-:W-:Y:S01]  /*0a10*/  FFMA R4, R7, UR19, R4 ;  /* 0x0000001307047c23 */ /* 0x000fe20008000004 */
[----:B------:R-:W-:-:S03]  /*0a20*/  LOP3.LUT R6, R9, 0x80000000, R3, 0xb8, !PT ;  /* 0x8000000009067812 */ /* 0x000fc600078eb803 */
[----:B------:R-:W-:Y:S01]  /*0a30*/  FFMA R4, R19, UR6, R4 ;  /* 0x0000000613047c23 */ /* 0x000fe20008000004 */
[----:B------:R-:W-:Y:S01]  /*0a40*/  FFMA R0, R21, UR6, R0 ;  /* 0x0000000615007c23 */ /* 0x000fe20008000000 */
[----:B------:R-:W-:-:S03]  /*0a50*/  FADD.RZ R6, R3, R6 ;  /* 0x0000000603067221 */ /* 0x000fc6000000c000 */
[C---:B------:R-:W-:Y:S02]  /*0a60*/  LOP3.LUT R3, R9.reuse, 0x80000000, R4, 0xb8, !PT ;  /* 0x8000000009037812 */ /* 0x040fe400078eb804 */
[----:B------:R-:W-:-:S03]  /*0a70*/  LOP3.LUT R5, R9, 0x80000000, R0, 0xb8, !PT ;  /* 0x8000000009057812 */ /* 0x000fc600078eb800 */
[----:B------:R-:W-:Y:S02]  /*0a80*/  FADD.RZ R4, R4, R3 ;  /* 0x0000000304047221 */ /* 0x000fe4000000c000 */
[----:B------:R-:W-:Y:S01]  /*0a90*/  FADD.RZ R5, R0, R5 ;  /* 0x0000000500057221 */ /* 0x000fe2000000c000 */
[----:B------:R-:W0:Y:S08]  /*0aa0*/  F2I.TRUNC.NTZ R6, R6 ;  /* 0x0000000600067305 */ /* 0x000e30000020f100 */
[----:B------:R-:W1:Y:S08]  /*0ab0*/  F2I.TRUNC.NTZ R4, R4 ;  /* 0x0000000400047305 */ /* 0x000e70000020f100 */
[----:B------:R-:W2:Y:S01]  /*0ac0*/  F2I.TRUNC.NTZ R5, R5 ;  /* 0x0000000500057305 */ /* 0x000ea2000020f100 */
[----:B0-----:R-:W-:-:S02]  /*0ad0*/  VIMNMX R6, PT, PT, RZ, R6, !PT ;  /* 0x00000006ff067248 */ /* 0x001fc40007fe0100 */
[----:B------:R-:W-:Y:S02]  /*0ae0*/  IADD3.X R3, PT, PT, R10, UR11, RZ, P1, !PT ;  /* 0x0000000b0a037c10 */ /* 0x000fe40008ffe4ff */
[----:B-1----:R-:W-:Y:S02]  /*0af0*/  VIMNMX R0, PT, PT, RZ, R4, !PT ;  /* 0x00000004ff007248 */ /* 0x002fe40007fe0100 */
[----:B------:R-:W-:Y:S02]  /*0b00*/  VIMNMX R7, PT, PT, R6, 0xff, PT ;  /* 0x000000ff06077848 */ /* 0x000fe40003fe0100 */
[----:B--2---:R-:W-:Y:S02]  /*0b10*/  VIMNMX R8, PT, PT, RZ, R5, !PT ;  /* 0x00000005ff087248 */ /* 0x004fe40007fe0100 */
[----:B------:R-:W-:Y:S02]  /*0b20*/  VIMNMX R5, PT, PT, R0, 0xff, PT ;  /* 0x000000ff00057848 */ /* 0x000fe40003fe0100 */
[----:B------:R-:W-:Y:S01]  /*0b30*/  VIMNMX R9, PT, PT, R8, 0xff, PT ;  /* 0x000000ff08097848 */ /* 0x000fe20003fe0100 */
[----:B------:R0:W-:Y:S04]  /*0b40*/  STG.E.U8 desc[UR4][R2.64], R7 ;  /* 0x0000000702007986 */ /* 0x0001e8000c101104 */
[----:B------:R0:W-:Y:S04]  /*0b50*/  STG.E.U8 desc[UR4][R2.64+0x1], R5 ;  /* 0x0000010502007986 */ /* 0x0001e8000c101104 */
[----:B------:R0:W-:Y:S01]  /*0b60*/  STG.E.U8 desc[UR4][R2.64+0x2], R9 ;  /* 0x0000020902007986 */ /* 0x0001e2000c101104 */
[----:B------:R-:W-:Y:S05]  /*0b70*/  @!P0 EXIT ;  /* 0x000000000000894d */ /* 0x000fea0003800000 */
[----:B------:R-:W-:-:S04]  /*0b80*/  IADD3 R4, P0, PT, R11, UR8, RZ ;  /* 0x000000080b047c10 */ /* 0x000fc8000ff1e0ff */
[----:B0-----:R-:W-:-:S06]  /*0b90*/  IADD3.X R5, PT, PT, R10, UR9, RZ, P0, !PT ;  /* 0x000000090a057c10 */ /* 0x001fcc00087fe4ff */
[----:B------:R-:W2:Y:S04]  /*0ba0*/  LDG.E.U8 R5, desc[UR4][R4.64+0x3] ;  /* 0x0000030404057981 */ /* 0x000ea8000c1e1100 */
[----:B--2---:R-:W-:Y:S01]  /*0bb0*/  STG.E.U8 desc[UR4][R2.64+0x3], R5 ;  /* 0x0000030502007986 */ /* 0x004fe2000c101104 */
[----:B------:R-:W-:Y:S05]  /*0bc0*/  EXIT ;  /* 0x000000000000794d */ /* 0x000fea0003800000 */
.L_x_0:
[----:B------:R-:W-:-:S00]  /*0bd0*/  BRA `(.L_x_0) ;  /* 0xfffffffc00fc7947 */ /* 0x000fc0000383ffff */
[----:B------:R-:W-:-:S00]  /*0be0*/  NOP ;  /* 0x0000000000007918 */ /* 0x000fc00000000000 */
        /* <DEDUP_REMOVED lines=9> */
.L_x_1:


//--------------------- .nv.shared.reserved.0     --------------------------
	.section	.nv.shared.reserved.0,"aw",@nobits
	.weak		__nv_reservedSMEM_offset_0_alias
	.size		__nv_reservedSMEM_offset_0_alias, 0, 64
	.other		__nv_reservedSMEM_offset_0_alias,@"STO_CUDA_RESERVED_SHARED STV_DEFAULT"
__nv_reservedSMEM_offset_0_alias:
	.zero		0
	.zero		64


//--------------------- .nv.constant0._Z13kernel_filterPKhPhiii --------------------------
	.section	.nv.constant0._Z13kernel_filterPKhPhiii,"a",@progbits
	.sectionflags	@""
	.align	4
.nv.constant0._Z13kernel_filterPKhPhiii:
	.zero		924


//--------------------- SYMBOLS --------------------------

	.type		.nv.reservedSmem.offset0,@object
	.size		.nv.reservedSmem.offset0,0x4
